//
// Generated by NVIDIA NVVM Compiler
//
// Compiler Build ID: CL-36424714
// Cuda compilation tools, release 13.0, V13.0.88
// Based on NVVM 20.0.0
//

.version 9.0
.target sm_100
.address_size 64

	// .globl	_Z24exclusive_prefix_sum_gpuPiS_ii

.visible .entry _Z24exclusive_prefix_sum_gpuPiS_ii(
	.param .u64 .ptr .align 1 _Z24exclusive_prefix_sum_gpuPiS_ii_param_0,
	.param .u64 .ptr .align 1 _Z24exclusive_prefix_sum_gpuPiS_ii_param_1,
	.param .u32 _Z24exclusive_prefix_sum_gpuPiS_ii_param_2,
	.param .u32 _Z24exclusive_prefix_sum_gpuPiS_ii_param_3
)
{
	.reg .pred 	%p<15>;
	.reg .b32 	%r<79>;
	.reg .b64 	%rd<31>;

	ld.param.u64 	%rd3, [_Z24exclusive_prefix_sum_gpuPiS_ii_param_0];
	ld.param.u64 	%rd4, [_Z24exclusive_prefix_sum_gpuPiS_ii_param_1];
	ld.param.u32 	%r22, [_Z24exclusive_prefix_sum_gpuPiS_ii_param_2];
	ld.param.u32 	%r23, [_Z24exclusive_prefix_sum_gpuPiS_ii_param_3];
	cvta.to.global.u64 	%rd1, %rd4;
	cvta.to.global.u64 	%rd2, %rd3;
	mov.u32 	%r1, %ntid.x;
	mov.u32 	%r2, %nctaid.x;
	mul.lo.s32 	%r3, %r1, %r2;
	mov.u32 	%r4, %ctaid.x;
	mov.u32 	%r5, %tid.x;
	mad.lo.s32 	%r24, %r4, %r1, %r5;
	mov.u32 	%r25, %ctaid.y;
	mov.u32 	%r26, %ntid.y;
	mov.u32 	%r27, %tid.y;
	mad.lo.s32 	%r6, %r25, %r26, %r27;
	mad.lo.s32 	%r77, %r6, %r3, %r24;
	setp.gt.s32 	%p1, %r77, %r23;
	@%p1 bra 	$L__BB0_12;
	setp.ne.s32 	%p2, %r22, 0;
	@%p2 bra 	$L__BB0_6;
$L__BB0_2:
	setp.eq.s32 	%p13, %r77, 0;
	@%p13 bra 	$L__BB0_4;
	mul.wide.s32 	%rd28, %r77, 4;
	add.s64 	%rd29, %rd2, %rd28;
	ld.global.u32 	%r71, [%rd29+-4];
	add.s64 	%rd30, %rd1, %rd28;
	st.global.u32 	[%rd30], %r71;
	bra.uni 	$L__BB0_5;
$L__BB0_4:
	mov.b32 	%r72, 0;
	st.global.u32 	[%rd1], %r72;
$L__BB0_5:
	add.s32 	%r77, %r77, %r3;
	setp.gt.s32 	%p14, %r77, %r23;
	@%p14 bra 	$L__BB0_12;
	bra.uni 	$L__BB0_2;
$L__BB0_6:
	mad.lo.s32 	%r28, %r2, %r6, %r2;
	add.s32 	%r29, %r4, %r28;
	mad.lo.s32 	%r30, %r1, %r29, %r5;
	add.s32 	%r31, %r23, 1;
	max.s32 	%r32, %r30, %r31;
	sub.s32 	%r33, %r32, %r30;
	setp.ne.s32 	%p3, %r33, 0;
	selp.u32 	%r34, 1, 0, %p3;
	selp.s32 	%r35, -1, 0, %p3;
	add.s32 	%r36, %r33, %r35;
	max.u32 	%r37, %r3, 1;
	div.u32 	%r38, %r36, %r37;
	add.s32 	%r10, %r38, %r34;
	and.b32  	%r39, %r10, 3;
	setp.eq.s32 	%p4, %r39, 3;
	@%p4 bra 	$L__BB0_9;
	mad.lo.s32 	%r40, %r2, %r6, %r4;
	mad.lo.s32 	%r41, %r1, %r40, %r5;
	sub.s32 	%r75, %r41, %r22;
	add.s32 	%r42, %r10, 1;
	and.b32  	%r43, %r42, 3;
	neg.s32 	%r74, %r43;
$L__BB0_8:
	.pragma "nounroll";
	mul.wide.s32 	%rd5, %r77, 4;
	add.s64 	%rd6, %rd1, %rd5;
	add.s64 	%rd7, %rd2, %rd5;
	setp.gt.s32 	%p5, %r77, %r22;
	selp.b32 	%r44, %r75, 0, %p5;
	ld.global.u32 	%r45, [%rd7];
	mul.wide.s32 	%rd8, %r44, 4;
	add.s64 	%rd9, %rd2, %rd8;
	ld.global.u32 	%r46, [%rd9];
	add.s32 	%r47, %r46, %r45;
	st.global.u32 	[%rd6], %r47;
	add.s32 	%r77, %r77, %r3;
	add.s32 	%r75, %r75, %r3;
	add.s32 	%r74, %r74, 1;
	setp.ne.s32 	%p6, %r74, 0;
	@%p6 bra 	$L__BB0_8;
$L__BB0_9:
	setp.lt.u32 	%p7, %r10, 3;
	@%p7 bra 	$L__BB0_12;
	mul.wide.s32 	%rd15, %r3, 4;
$L__BB0_11:
	setp.gt.s32 	%p8, %r77, %r22;
	sub.s32 	%r48, %r77, %r22;
	selp.b32 	%r49, %r48, 0, %p8;
	mul.wide.s32 	%rd10, %r77, 4;
	add.s64 	%rd11, %rd2, %rd10;
	ld.global.u32 	%r50, [%rd11];
	mul.wide.s32 	%rd12, %r49, 4;
	add.s64 	%rd13, %rd2, %rd12;
	ld.global.u32 	%r51, [%rd13];
	add.s32 	%r52, %r51, %r50;
	add.s64 	%rd14, %rd1, %rd10;
	st.global.u32 	[%rd14], %r52;
	add.s32 	%r53, %r77, %r3;
	setp.gt.s32 	%p9, %r53, %r22;
	sub.s32 	%r54, %r53, %r22;
	selp.b32 	%r55, %r54, 0, %p9;
	add.s64 	%rd16, %rd11, %rd15;
	ld.global.u32 	%r56, [%rd16];
	mul.wide.s32 	%rd17, %r55, 4;
	add.s64 	%rd18, %rd2, %rd17;
	ld.global.u32 	%r57, [%rd18];
	add.s32 	%r58, %r57, %r56;
	add.s64 	%rd19, %rd14, %rd15;
	st.global.u32 	[%rd19], %r58;
	add.s32 	%r59, %r53, %r3;
	setp.gt.s32 	%p10, %r59, %r22;
	sub.s32 	%r60, %r59, %r22;
	selp.b32 	%r61, %r60, 0, %p10;
	add.s64 	%rd20, %rd16, %rd15;
	ld.global.u32 	%r62, [%rd20];
	mul.wide.s32 	%rd21, %r61, 4;
	add.s64 	%rd22, %rd2, %rd21;
	ld.global.u32 	%r63, [%rd22];
	add.s32 	%r64, %r63, %r62;
	add.s64 	%rd23, %rd19, %rd15;
	st.global.u32 	[%rd23], %r64;
	add.s32 	%r65, %r59, %r3;
	setp.gt.s32 	%p11, %r65, %r22;
	sub.s32 	%r66, %r65, %r22;
	selp.b32 	%r67, %r66, 0, %p11;
	add.s64 	%rd24, %rd20, %rd15;
	ld.global.u32 	%r68, [%rd24];
	mul.wide.s32 	%rd25, %r67, 4;
	add.s64 	%rd26, %rd2, %rd25;
	ld.global.u32 	%r69, [%rd26];
	add.s32 	%r70, %r69, %r68;
	add.s64 	%rd27, %rd23, %rd15;
	st.global.u32 	[%rd27], %r70;
	add.s32 	%r77, %r65, %r3;
	setp.le.s32 	%p12, %r77, %r23;
	@%p12 bra 	$L__BB0_11;
$L__BB0_12:
	ret;

}


// ===== COMPILED SASS (sm_100) =====

	.target	sm_100

	.elftype	@"ET_EXEC"


//--------------------- .note.nv.tkinfo           --------------------------
	.section	.note.nv.tkinfo,"",@"SHT_NOTE"
	.sectionflags	@"SHF_NOTE_NV_TKINFO"
	.tkinfo
        /*0018*/ 	.word	0x00000002
        /*0030*/ 	.string	""
        /*0030*/ 	.string	"ptxas"
        /*0030*/ 	.string	"Cuda compilation tools, release 13.0, V13.0.88"
        /*0030*/ 	.string	"Build cuda_13.0.r13.0/compiler.36424714_0"
        /*0030*/ 	.string	"-arch sm_100 -m 64 "



//--------------------- .note.nv.cuinfo           --------------------------
	.section	.note.nv.cuinfo,"",@"SHT_NOTE"
	.sectionflags	@"SHF_NOTE_NV_CUINFO"
        /*0018*/ 	.short	0x0002
        /*001a*/ 	.short	0x0064
        /*001c*/ 	.short	0x0082
	.zero		2


//--------------------- .nv.info                  --------------------------
	.section	.nv.info,"",@"SHT_CUDA_INFO"
	.align	4


	//----- nvinfo : EIATTR_REGCOUNT
	.align		4
        /*0000*/ 	.byte	0x04, 0x2f
        /*0002*/ 	.short	(.L_1 - .L_0)
	.align		4
.L_0:
        /*0004*/ 	.word	index@(_Z24exclusive_prefix_sum_gpuPiS_ii)
        /*0008*/ 	.word	0x0000001c


	//----- nvinfo : EIATTR_FRAME_SIZE
	.align		4
.L_1:
        /*000c*/ 	.byte	0x04, 0x11
        /*000e*/ 	.short	(.L_3 - .L_2)
	.align		4
.L_2:
        /*0010*/ 	.word	index@(_Z24exclusive_prefix_sum_gpuPiS_ii)
        /*0014*/ 	.word	0x00000000


	//----- nvinfo : EIATTR_MIN_STACK_SIZE
	.align		4
.L_3:
        /*0018*/ 	.byte	0x04, 0x12
        /*001a*/ 	.short	(.L_5 - .L_4)
	.align		4
.L_4:
        /*001c*/ 	.word	index@(_Z24exclusive_prefix_sum_gpuPiS_ii)
        /*0020*/ 	.word	0x00000000
.L_5:


//--------------------- .nv.compat                --------------------------
	.section	.nv.compat,"",@"SHT_CUDA_COMPAT_INFO"
	.align	4
        /*0000*/ 	.byte	0x02, 0x09, 0x00, 0x00, 0x02, 0x02, 0x01, 0x00, 0x02, 0x05, 0x05, 0x00, 0x03, 0x07, 0x01, 0x01
        /*0010*/ 	.byte	0x02, 0x03, 0x00, 0x00, 0x02, 0x06, 0x01, 0x00, 0x04, 0x0b, 0x08, 0x00, 0x09, 0x00, 0x00, 0x00
        /*0020*/ 	.byte	0x00, 0x00, 0x00, 0x00


//--------------------- .nv.info._Z24exclusive_prefix_sum_gpuPiS_ii --------------------------
	.section	.nv.info._Z24exclusive_prefix_sum_gpuPiS_ii,"",@"SHT_CUDA_INFO"
	.sectionflags	@""
	.align	4


	//----- nvinfo : EIATTR_CUDA_API_VERSION
	.align		4
        /*0000*/ 	.byte	0x04, 0x37
        /*0002*/ 	.short	(.L_7 - .L_6)
.L_6:
        /*0004*/ 	.word	0x00000082


	//----- nvinfo : EIATTR_KPARAM_INFO
	.align		4
.L_7:
        /*0008*/ 	.byte	0x04, 0x17
        /*000a*/ 	.short	(.L_9 - .L_8)
.L_8:
        /*000c*/ 	.word	0x00000000
        /*0010*/ 	.short	0x0003
        /*0012*/ 	.short	0x0014
        /*0014*/ 	.byte	0x00, 0xf0, 0x11, 0x00


	//----- nvinfo : EIATTR_KPARAM_INFO
	.align		4
.L_9:
        /*0018*/ 	.byte	0x04, 0x17
        /*001a*/ 	.short	(.L_11 - .L_10)
.L_10:
        /*001c*/ 	.word	0x00000000
        /*0020*/ 	.short	0x0002
        /*0022*/ 	.short	0x0010
        /*0024*/ 	.byte	0x00, 0xf0, 0x11, 0x00


	//----- nvinfo : EIATTR_KPARAM_INFO
	.align		4
.L_11:
        /*0028*/ 	.byte	0x04, 0x17
        /*002a*/ 	.short	(.L_13 - .L_12)
.L_12:
        /*002c*/ 	.word	0x00000000
        /*0030*/ 	.short	0x0001
        /*0032*/ 	.short	0x0008
        /*0034*/ 	.byte	0x00, 0xf5, 0x21, 0x00


	//----- nvinfo : EIATTR_KPARAM_INFO
	.align		4
.L_13:
        /*0038*/ 	.byte	0x04, 0x17
        /*003a*/ 	.short	(.L_15 - .L_14)
.L_14:
        /*003c*/ 	.word	0x00000000
        /*0040*/ 	.short	0x0000
        /*0042*/ 	.short	0x0000
        /*0044*/ 	.byte	0x00, 0xf5, 0x21, 0x00


	//----- nvinfo : EIATTR_SPARSE_MMA_MASK
	.align		4
.L_15:
        /*0048*/ 	.byte	0x03, 0x50
        /*004a*/ 	.short	0x0000


	//----- nvinfo : EIATTR_MAXREG_COUNT
	.align		4
        /*004c*/ 	.byte	0x03, 0x1b
        /*004e*/ 	.short	0x00ff


	//----- nvinfo : EIATTR_MERCURY_ISA_VERSION
	.align		4
        /*0050*/ 	.byte	0x03, 0x5f
        /*0052*/ 	.short	0x0101


	//----- nvinfo : EIATTR_VRC_CTA_INIT_COUNT
	.align		4
        /*0054*/ 	.byte	0x02, 0x4a
	.zero		1
	.zero		1


	//----- nvinfo : EIATTR_EXIT_INSTR_OFFSETS
	.align		4
        /*0058*/ 	.byte	0x04, 0x1c
        /*005a*/ 	.short	(.L_17 - .L_16)


	//   ....[0]....
.L_16:
        /*005c*/ 	.word	0x000000e0


	//   ....[1]....
        /*0060*/ 	.word	0x000001f0


	//   ....[2]....
        /*0064*/ 	.word	0x000005c0


	//   ....[3]....
        /*0068*/ 	.word	0x000008b0


	//----- nvinfo : EIATTR_CRS_STACK_SIZE
	.align		4
.L_17:
        /*006c*/ 	.byte	0x04, 0x1e
        /*006e*/ 	.short	(.L_19 - .L_18)
.L_18:
        /*0070*/ 	.word	0x00000000


	//----- nvinfo : EIATTR_CBANK_PARAM_SIZE
	.align		4
.L_19:
        /*0074*/ 	.byte	0x03, 0x19
        /*0076*/ 	.short	0x0018


	//----- nvinfo : EIATTR_PARAM_CBANK
	.align		4
        /*0078*/ 	.byte	0x04, 0x0a
        /*007a*/ 	.short	(.L_21 - .L_20)
	.align		4
.L_20:
        /*007c*/ 	.word	index@(.nv.constant0._Z24exclusive_prefix_sum_gpuPiS_ii)
        /*0080*/ 	.short	0x0380
        /*0082*/ 	.short	0x0018


	//----- nvinfo : EIATTR_SW_WAR
	.align		4
.L_21:
        /*0084*/ 	.byte	0x04, 0x36
        /*0086*/ 	.short	(.L_23 - .L_22)
.L_22:
        /*0088*/ 	.word	0x00000008
.L_23:


//--------------------- .nv.callgraph             --------------------------
	.section	.nv.callgraph,"",@"SHT_CUDA_CALLGRAPH"
	.align	4
	.sectionentsize	8
	.align		4
        /*0000*/ 	.word	0x00000000
	.align		4
        /*0004*/ 	.word	0xffffffff
	.align		4
        /*0008*/ 	.word	0x00000000
	.align		4
        /*000c*/ 	.word	0xfffffffe
	.align		4
        /*0010*/ 	.word	0x00000000
	.align		4
        /*0014*/ 	.word	0xfffffffd
	.align		4
        /*0018*/ 	.word	0x00000000
	.align		4
        /*001c*/ 	.word	0xfffffffc


//--------------------- .text._Z24exclusive_prefix_sum_gpuPiS_ii --------------------------
	.section	.text._Z24exclusive_prefix_sum_gpuPiS_ii,"ax",@progbits
	.align	128
        .global         _Z24exclusive_prefix_sum_gpuPiS_ii
        .type           _Z24exclusive_prefix_sum_gpuPiS_ii,@function
        .size           _Z24exclusive_prefix_sum_gpuPiS_ii,(.L_x_7 - _Z24exclusive_prefix_sum_gpuPiS_ii)
        .other          _Z24exclusive_prefix_sum_gpuPiS_ii,@"STO_CUDA_ENTRY STV_DEFAULT"
_Z24exclusive_prefix_sum_gpuPiS_ii:
.text._Z24exclusive_prefix_sum_gpuPiS_ii:
[----:B------:R-:W-:Y:S01]  /*0000*/  LDC R1, c[0x0][0x37c] ;  /* 0x0000df00ff017b82 */ /* 0x000fe20000000800 */
[----:B------:R-:W0:Y:S01]  /*0010*/  S2R R8, SR_CTAID.X ;  /* 0x0000000000087919 */ /* 0x000e220000002500 */
[----:B------:R-:W1:Y:S06]  /*0020*/  LDCU UR4, c[0x0][0x360] ;  /* 0x00006c00ff0477ac */ /* 0x000e6c0008000800 */
[----:B------:R-:W1:Y:S01]  /*0030*/  LDC R11, c[0x0][0x370] ;  /* 0x0000dc00ff0b7b82 */ /* 0x000e620000000800 */
[----:B------:R-:W0:Y:S01]  /*0040*/  S2R R9, SR_TID.X ;  /* 0x0000000000097919 */ /* 0x000e220000002100 */
[----:B------:R-:W2:Y:S06]  /*0050*/  S2R R5, SR_TID.Y ;  /* 0x0000000000057919 */ /* 0x000eac0000002200 */
[----:B------:R-:W2:Y:S08]  /*0060*/  S2UR UR5, SR_CTAID.Y ;  /* 0x00000000000579c3 */ /* 0x000eb00000002600 */
[----:B------:R-:W2:Y:S08]  /*0070*/  LDC R10, c[0x0][0x364] ;  /* 0x0000d900ff0a7b82 */ /* 0x000eb00000000800 */
[----:B------:R-:W3:Y:S01]  /*0080*/  LDC R6, c[0x0][0x394] ;  /* 0x0000e500ff067b82 */ /* 0x000ee20000000800 */
[----:B-1----:R-:W-:-:S02]  /*0090*/  IMAD R0, R11, UR4, RZ ;  /* 0x000000040b007c24 */ /* 0x002fc4000f8e02ff */
[----:B0-----:R-:W-:Y:S02]  /*00a0*/  IMAD R3, R8, UR4, R9 ;  /* 0x0000000408037c24 */ /* 0x001fe4000f8e0209 */
[----:B--2---:R-:W-:-:S04]  /*00b0*/  IMAD R10, R10, UR5, R5 ;  /* 0x000000050a0a7c24 */ /* 0x004fc8000f8e0205 */
[----:B------:R-:W-:-:S05]  /*00c0*/  IMAD R7, R0, R10, R3 ;  /* 0x0000000a00077224 */ /* 0x000fca00078e0203 */
[----:B---3--:R-:W-:-:S13]  /*00d0*/  ISETP.GT.AND P0, PT, R7, R6, PT ;  /* 0x000000060700720c */ /* 0x008fda0003f04270 */
[----:B------:R-:W-:Y:S05]  /*00e0*/  @P0 EXIT ;  /* 0x000000000000094d */ /* 0x000fea0003800000 */
[----:B------:R-:W0:Y:S01]  /*00f0*/  LDCU UR5, c[0x0][0x390] ;  /* 0x00007200ff0577ac */ /* 0x000e220008000800 */
[----:B------:R-:W1:Y:S01]  /*0100*/  LDCU.64 UR6, c[0x0][0x358] ;  /* 0x00006b00ff0677ac */ /* 0x000e620008000a00 */
[----:B------:R-:W2:Y:S01]  /*0110*/  LDCU UR8, c[0x0][0x394] ;  /* 0x00007280ff0877ac */ /* 0x000ea20008000800 */
[----:B0-----:R-:W-:-:S09]  /*0120*/  UISETP.NE.AND UP0, UPT, UR5, URZ, UPT ;  /* 0x000000ff0500728c */ /* 0x001fd2000bf05270 */
[----:B-12---:R-:W-:Y:S05]  /*0130*/  BRA.U UP0, `(.L_x_0) ;  /* 0x0000000100347547 */ /* 0x006fea000b800000 */
.L_x_1:
[----:B------:R-:W0:Y:S01]  /*0140*/  LDC.64 R2, c[0x0][0x380] ;  /* 0x0000e000ff027b82 */ /* 0x000e220000000a00 */
[----:B------:R-:W-:-:S07]  /*0150*/  ISETP.NE.AND P0, PT, R7, RZ, PT ;  /* 0x000000ff0700720c */ /* 0x000fce0003f05270 */
[----:B------:R-:W1:Y:S06]  /*0160*/  LDC.64 R4, c[0x0][0x388] ;  /* 0x0000e200ff047b82 */ /* 0x000e6c0000000a00 */
[----:B0-----:R-:W-:-:S06]  /*0170*/  @P0 IMAD.WIDE R2, R7, 0x4, R2 ;  /* 0x0000000407020825 */ /* 0x001fcc00078e0202 */
[----:B------:R-:W2:Y:S01]  /*0180*/  @P0 LDG.E R3, desc[UR6][R2.64+-0x4] ;  /* 0xfffffc0602030981 */ /* 0x000ea2000c1e1900 */
[----:B------:R-:W0:Y:S01]  /*0190*/  @!P0 LDC.64 R8, c[0x0][0x388] ;  /* 0x0000e200ff088b82 */ /* 0x000e220000000a00 */
[----:B-1----:R-:W-:Y:S01]  /*01a0*/  @P0 IMAD.WIDE R4, R7, 0x4, R4 ;  /* 0x0000000407040825 */ /* 0x002fe200078e0204 */
[----:B------:R-:W-:-:S04]  /*01b0*/  IADD3 R7, PT, PT, R0, R7, RZ ;  /* 0x0000000700077210 */ /* 0x000fc80007ffe0ff */
[----:B--2---:R1:W-:Y:S04]  /*01c0*/  @P0 STG.E desc[UR6][R4.64], R3 ;  /* 0x0000000304000986 */ /* 0x0043e8000c101906 */
[----:B0-----:R1:W-:Y:S01]  /*01d0*/  @!P0 STG.E desc[UR6][R8.64], RZ ;  /* 0x000000ff08008986 */ /* 0x0013e2000c101906 */
[----:B------:R-:W-:-:S13]  /*01e0*/  ISETP.GT.AND P0, PT, R7, UR8, PT ;  /* 0x0000000807007c0c */ /* 0x000fda000bf04270 */
[----:B-1----:R-:W-:Y:S05]  /*01f0*/  @P0 EXIT ;  /* 0x000000000000094d */ /* 0x002fea0003800000 */
[----:B------:R-:W-:Y:S05]  /*0200*/  BRA `(.L_x_1) ;  /* 0xfffffffc00cc7947 */ /* 0x000fea000383ffff */
.L_x_0:
[----:B------:R-:W-:Y:S01]  /*0210*/  VIMNMX.U32 R13, PT, PT, R0, 0x1, !PT ;  /* 0x00000001000d7848 */ /* 0x000fe20007fe0000 */
[----:B------:R-:W-:Y:S01]  /*0220*/  IMAD R3, R10, R11, R11 ;  /* 0x0000000b0a037224 */ /* 0x000fe200078e020b */
[----:B------:R-:W-:Y:S02]  /*0230*/  BSSY.RECONVERGENT B0, `(.L_x_2) ;  /* 0x0000038000007945 */ /* 0x000fe40003800200 */
[----:B------:R-:W0:Y:S01]  /*0240*/  I2F.U32.RP R4, R13 ;  /* 0x0000000d00047306 */ /* 0x000e220000209000 */
[----:B------:R-:W-:Y:S01]  /*0250*/  IMAD.IADD R2, R3, 0x1, R8 ;  /* 0x0000000103027824 */ /* 0x000fe200078e0208 */
[----:B------:R-:W-:Y:S02]  /*0260*/  IADD3 R15, PT, PT, RZ, -R13, RZ ;  /* 0x8000000dff0f7210 */ /* 0x000fe40007ffe0ff */
[----:B------:R-:W-:Y:S01]  /*0270*/  ISETP.NE.U32.AND P3, PT, R13, RZ, PT ;  /* 0x000000ff0d00720c */ /* 0x000fe20003f65070 */
[----:B------:R-:W-:-:S05]  /*0280*/  IMAD R5, R2, UR4, R9 ;  /* 0x0000000402057c24 */ /* 0x000fca000f8e0209 */
[--C-:B------:R-:W-:Y:S01]  /*0290*/  VIADDMNMX R2, R6, 0x1, R5.reuse, !PT ;  /* 0x0000000106027846 */ /* 0x100fe20007800105 */
[----:B0-----:R-:W0:Y:S04]  /*02a0*/  MUFU.RCP R4, R4 ;  /* 0x0000000400047308 */ /* 0x001e280000001000 */
[----:B------:R-:W-:Y:S02]  /*02b0*/  IMAD.IADD R5, R2, 0x1, -R5 ;  /* 0x0000000102057824 */ /* 0x000fe400078e0a05 */
[----:B------:R-:W-:-:S03]  /*02c0*/  HFMA2 R2, -RZ, RZ, 0, 0 ;  /* 0x00000000ff027431 */ /* 0x000fc600000001ff */
[----:B------:R-:W-:-:S04]  /*02d0*/  ISETP.NE.AND P0, PT, R5, RZ, PT ;  /* 0x000000ff0500720c */ /* 0x000fc80003f05270 */
[----:B------:R-:W-:Y:S02]  /*02e0*/  SEL R12, RZ, 0x1, !P0 ;  /* 0x00000001ff0c7807 */ /* 0x000fe40004000000 */
[----:B0-----:R-:W-:Y:S01]  /*02f0*/  IADD3 R3, PT, PT, R4, 0xffffffe, RZ ;  /* 0x0ffffffe04037810 */ /* 0x001fe20007ffe0ff */
[----:B------:R-:W-:-:S06]  /*0300*/  VIADD R4, R5, 0xffffffff ;  /* 0xffffffff05047836 */ /* 0x000fcc0000000000 */
[----:B------:R-:W-:Y:S01]  /*0310*/  @!P0 IMAD.MOV R4, RZ, RZ, R5 ;  /* 0x000000ffff048224 */ /* 0x000fe200078e0205 */
[----:B------:R-:W0:Y:S02]  /*0320*/  F2I.FTZ.U32.TRUNC.NTZ R3, R3 ;  /* 0x0000000300037305 */ /* 0x000e24000021f000 */
[----:B0-----:R-:W-:-:S04]  /*0330*/  IMAD R15, R15, R3, RZ ;  /* 0x000000030f0f7224 */ /* 0x001fc800078e02ff */
[----:B------:R-:W-:-:S06]  /*0340*/  IMAD.HI.U32 R15, R3, R15, R2 ;  /* 0x0000000f030f7227 */ /* 0x000fcc00078e0002 */
[----:B------:R-:W-:-:S05]  /*0350*/  IMAD.HI.U32 R15, R15, R4, RZ ;  /* 0x000000040f0f7227 */ /* 0x000fca00078e00ff */
[----:B------:R-:W-:-:S05]  /*0360*/  IADD3 R2, PT, PT, -R15, RZ, RZ ;  /* 0x000000ff0f027210 */ /* 0x000fca0007ffe1ff */
[----:B------:R-:W-:Y:S02]  /*0370*/  IMAD R4, R13, R2, R4 ;  /* 0x000000020d047224 */ /* 0x000fe400078e0204 */
[----:B------:R-:W0:Y:S03]  /*0380*/  LDC.64 R2, c[0x0][0x388] ;  /* 0x0000e200ff027b82 */ /* 0x000e260000000a00 */
[----:B------:R-:W-:-:S13]  /*0390*/  ISETP.GE.U32.AND P1, PT, R4, R13, PT ;  /* 0x0000000d0400720c */ /* 0x000fda0003f26070 */
[----:B------:R-:W-:Y:S01]  /*03a0*/  @P1 IMAD.IADD R4, R4, 0x1, -R13 ;  /* 0x0000000104041824 */ /* 0x000fe200078e0a0d */
[----:B------:R-:W-:-:S04]  /*03b0*/  @P1 IADD3 R15, PT, PT, R15, 0x1, RZ ;  /* 0x000000010f0f1810 */ /* 0x000fc80007ffe0ff */
[-C--:B------:R-:W-:Y:S02]  /*03c0*/  ISETP.GE.U32.AND P2, PT, R4, R13.reuse, PT ;  /* 0x0000000d0400720c */ /* 0x080fe40003f46070 */
[----:B------:R-:W1:Y:S11]  /*03d0*/  LDC.64 R4, c[0x0][0x380] ;  /* 0x0000e000ff047b82 */ /* 0x000e760000000a00 */
[----:B------:R-:W-:Y:S01]  /*03e0*/  @P2 VIADD R15, R15, 0x1 ;  /* 0x000000010f0f2836 */ /* 0x000fe20000000000 */
[----:B------:R-:W-:-:S04]  /*03f0*/  @!P3 LOP3.LUT R15, RZ, R13, RZ, 0x33, !PT ;  /* 0x0000000dff0fb212 */ /* 0x000fc800078e33ff */
[----:B------:R-:W-:-:S04]  /*0400*/  IADD3 R16, PT, PT, R12, R15, RZ ;  /* 0x0000000f0c107210 */ /* 0x000fc80007ffe0ff */
[C---:B------:R-:W-:Y:S02]  /*0410*/  LOP3.LUT R12, R16.reuse, 0x3, RZ, 0xc0, !PT ;  /* 0x00000003100c7812 */ /* 0x040fe400078ec0ff */
[----:B------:R-:W-:Y:S02]  /*0420*/  ISETP.GE.U32.AND P1, PT, R16, 0x3, PT ;  /* 0x000000031000780c */ /* 0x000fe40003f26070 */
[----:B------:R-:W-:-:S13]  /*0430*/  ISETP.NE.AND P0, PT, R12, 0x3, PT ;  /* 0x000000030c00780c */ /* 0x000fda0003f05270 */
[----:B0-----:R-:W-:Y:S05]  /*0440*/  @!P0 BRA `(.L_x_3) ;  /* 0x0000000000588947 */ /* 0x001fea0003800000 */
[----:B------:R-:W0:Y:S01]  /*0450*/  LDC.64 R12, c[0x0][0x380] ;  /* 0x0000e000ff0c7b82 */ /* 0x000e220000000a00 */
[----:B------:R-:W-:Y:S02]  /*0460*/  IMAD R8, R10, R11, R8 ;  /* 0x0000000b0a087224 */ /* 0x000fe400078e0208 */
[----:B------:R-:W-:Y:S02]  /*0470*/  VIADD R10, R16, 0x1 ;  /* 0x00000001100a7836 */ /* 0x000fe40000000000 */
[----:B------:R-:W-:-:S03]  /*0480*/  IMAD R8, R8, UR4, R9 ;  /* 0x0000000408087c24 */ /* 0x000fc6000f8e0209 */
[----:B------:R-:W2:Y:S01]  /*0490*/  LDC.64 R14, c[0x0][0x388] ;  /* 0x0000e200ff0e7b82 */ /* 0x000ea20000000a00 */
[----:B------:R-:W-:Y:S02]  /*04a0*/  LOP3.LUT R10, R10, 0x3, RZ, 0xc0, !PT ;  /* 0x000000030a0a7812 */ /* 0x000fe400078ec0ff */
[----:B------:R-:W-:-:S03]  /*04b0*/  IADD3 R19, PT, PT, R8, -UR5, RZ ;  /* 0x8000000508137c10 */ /* 0x000fc6000fffe0ff */
[----:B------:R-:W-:-:S07]  /*04c0*/  IMAD.MOV R18, RZ, RZ, -R10 ;  /* 0x000000ffff127224 */ /* 0x000fce00078e0a0a */
.L_x_4:
[C---:B------:R-:W-:Y:S01]  /*04d0*/  ISETP.GT.AND P0, PT, R7.reuse, UR5, PT ;  /* 0x0000000507007c0c */ /* 0x040fe2000bf04270 */
[----:B0-----:R-:W-:-:S03]  /*04e0*/  IMAD.WIDE R10, R7, 0x4, R12 ;  /* 0x00000004070a7825 */ /* 0x001fc600078e020c */
[----:B------:R-:W-:-:S03]  /*04f0*/  SEL R17, R19, RZ, P0 ;  /* 0x000000ff13117207 */ /* 0x000fc60000000000 */
[----:B---3--:R-:W3:Y:S02]  /*0500*/  LDG.E R10, desc[UR6][R10.64] ;  /* 0x000000060a0a7981 */ /* 0x008ee4000c1e1900 */
[----:B------:R-:W-:-:S06]  /*0510*/  IMAD.WIDE R16, R17, 0x4, R12 ;  /* 0x0000000411107825 */ /* 0x000fcc00078e020c */
[----:B------:R-:W3:Y:S01]  /*0520*/  LDG.E R17, desc[UR6][R16.64] ;  /* 0x0000000610117981 */ /* 0x000ee2000c1e1900 */
[----:B--2---:R-:W-:-:S04]  /*0530*/  IMAD.WIDE R8, R7, 0x4, R14 ;  /* 0x0000000407087825 */ /* 0x004fc800078e020e */
[----:B------:R-:W-:-:S05]  /*0540*/  VIADD R18, R18, 0x1 ;  /* 0x0000000112127836 */ /* 0x000fca0000000000 */
[----:B------:R-:W-:Y:S01]  /*0550*/  ISETP.NE.AND P0, PT, R18, RZ, PT ;  /* 0x000000ff1200720c */ /* 0x000fe20003f05270 */
[C---:B------:R-:W-:Y:S01]  /*0560*/  IMAD.IADD R19, R0.reuse, 0x1, R19 ;  /* 0x0000000100137824 */ /* 0x040fe200078e0213 */
[----:B------:R-:W-:Y:S02]  /*0570*/  IADD3 R7, PT, PT, R0, R7, RZ ;  /* 0x0000000700077210 */ /* 0x000fe40007ffe0ff */
[----:B---3--:R-:W-:-:S05]  /*0580*/  IADD3 R21, PT, PT, R10, R17, RZ ;  /* 0x000000110a157210 */ /* 0x008fca0007ffe0ff */
[----:B------:R3:W-:Y:S04]  /*0590*/  STG.E desc[UR6][R8.64], R21 ;  /* 0x0000001508007986 */ /* 0x0007e8000c101906 */
[----:B------:R-:W-:Y:S05]  /*05a0*/  @P0 BRA `(.L_x_4) ;  /* 0xfffffffc00c80947 */ /* 0x000fea000383ffff */
.L_x_3:
[----:B------:R-:W-:Y:S05]  /*05b0*/  BSYNC.RECONVERGENT B0 ;  /* 0x0000000000007941 */ /* 0x000fea0003800200 */
.L_x_2:
[----:B------:R-:W-:Y:S05]  /*05c0*/  @!P1 EXIT ;  /* 0x000000000000994d */ /* 0x000fea0003800000 */
.L_x_5:
[C---:B------:R-:W-:Y:S02]  /*05d0*/  ISETP.GT.AND P0, PT, R7.reuse, UR5, PT ;  /* 0x0000000507007c0c */ /* 0x040fe4000bf04270 */
[----:B0--3--:R-:W-:-:S04]  /*05e0*/  IADD3 R8, PT, PT, R7, -UR5, RZ ;  /* 0x8000000507087c10 */ /* 0x009fc8000fffe0ff */
[----:B------:R-:W-:Y:S01]  /*05f0*/  SEL R15, R8, RZ, P0 ;  /* 0x000000ff080f7207 */ /* 0x000fe20000000000 */
[----:B-1----:R-:W-:-:S04]  /*0600*/  IMAD.WIDE R8, R7, 0x4, R4 ;  /* 0x0000000407087825 */ /* 0x002fc800078e0204 */
[----:B------:R-:W-:Y:S01]  /*0610*/  IMAD.WIDE R14, R15, 0x4, R4 ;  /* 0x000000040f0e7825 */ /* 0x000fe200078e0204 */
[----:B------:R-:W2:Y:S05]  /*0620*/  LDG.E R12, desc[UR6][R8.64] ;  /* 0x00000006080c7981 */ /* 0x000eaa000c1e1900 */
[----:B------:R-:W2:Y:S01]  /*0630*/  LDG.E R15, desc[UR6][R14.64] ;  /* 0x000000060e0f7981 */ /* 0x000ea2000c1e1900 */
[----:B------:R-:W-:-:S05]  /*0640*/  IMAD.IADD R23, R0, 0x1, R7 ;  /* 0x0000000100177824 */ /* 0x000fca00078e0207 */
[C---:B------:R-:W-:Y:S02]  /*0650*/  ISETP.GT.AND P0, PT, R23.reuse, UR5, PT ;  /* 0x0000000517007c0c */ /* 0x040fe4000bf04270 */
[----:B------:R-:W-:-:S04]  /*0660*/  IADD3 R10, PT, PT, R23, -UR5, RZ ;  /* 0x80000005170a7c10 */ /* 0x000fc8000fffe0ff */
[----:B------:R-:W-:Y:S01]  /*0670*/  SEL R17, R10, RZ, P0 ;  /* 0x000000ff0a117207 */ /* 0x000fe20000000000 */
[----:B------:R-:W-:-:S04]  /*0680*/  IMAD.WIDE R10, R7, 0x4, R2 ;  /* 0x00000004070a7825 */ /* 0x000fc800078e0202 */
[----:B------:R-:W-:-:S04]  /*0690*/  IMAD.WIDE R16, R17, 0x4, R4 ;  /* 0x0000000411107825 */ /* 0x000fc800078e0204 */
[----:B--2---:R-:W-:Y:S02]  /*06a0*/  IMAD.IADD R7, R12, 0x1, R15 ;  /* 0x000000010c077824 */ /* 0x004fe400078e020f */
[----:B------:R-:W-:-:S03]  /*06b0*/  IMAD.WIDE R12, R0, 0x4, R8 ;  /* 0x00000004000c7825 */ /* 0x000fc600078e0208 */
[----:B------:R0:W-:Y:S04]  /*06c0*/  STG.E desc[UR6][R10.64], R7 ;  /* 0x000000070a007986 */ /* 0x0001e8000c101906 */
[----:B------:R-:W2:Y:S04]  /*06d0*/  LDG.E R17, desc[UR6][R16.64] ;  /* 0x0000000610117981 */ /* 0x000ea8000c1e1900 */
[----:B------:R-:W2:Y:S01]  /*06e0*/  LDG.E R14, desc[UR6][R12.64] ;  /* 0x000000060c0e7981 */ /* 0x000ea2000c1e1900 */
[----:B------:R-:W-:-:S04]  /*06f0*/  IADD3 R23, PT, PT, R0, R23, RZ ;  /* 0x0000001700177210 */ /* 0x000fc80007ffe0ff */
[C---:B------:R-:W-:Y:S01]  /*0700*/  ISETP.GT.AND P0, PT, R23.reuse, UR5, PT ;  /* 0x0000000517007c0c */ /* 0x040fe2000bf04270 */
[----:B------:R-:W-:-:S05]  /*0710*/  VIADD R8, R23, -UR5 ;  /* 0x8000000517087c36 */ /* 0x000fca0008000000 */
[----:B------:R-:W-:Y:S01]  /*0720*/  SEL R19, R8, RZ, P0 ;  /* 0x000000ff08137207 */ /* 0x000fe20000000000 */
[----:B------:R-:W-:-:S04]  /*0730*/  IMAD.WIDE R8, R0, 0x4, R10 ;  /* 0x0000000400087825 */ /* 0x000fc800078e020a */
[----:B------:R-:W-:Y:S01]  /*0740*/  IMAD.WIDE R18, R19, 0x4, R4 ;  /* 0x0000000413127825 */ /* 0x000fe200078e0204 */
[----:B--2---:R-:W-:-:S03]  /*0750*/  IADD3 R21, PT, PT, R14, R17, RZ ;  /* 0x000000110e157210 */ /* 0x004fc60007ffe0ff */
[C---:B------:R-:W-:Y:S02]  /*0760*/  IMAD.WIDE R14, R0.reuse, 0x4, R12 ;  /* 0x00000004000e7825 */ /* 0x040fe400078e020c */
[----:B------:R1:W-:Y:S04]  /*0770*/  STG.E desc[UR6][R8.64], R21 ;  /* 0x0000001508007986 */ /* 0x0003e8000c101906 */
[----:B------:R-:W2:Y:S04]  /*0780*/  LDG.E R18, desc[UR6][R18.64] ;  /* 0x0000000612127981 */ /* 0x000ea8000c1e1900 */
[----:B0-----:R-:W2:Y:S01]  /*0790*/  LDG.E R7, desc[UR6][R14.64] ;  /* 0x000000060e077981 */ /* 0x001ea2000c1e1900 */
[----:B------:R-:W-:-:S02]  /*07a0*/  IMAD.IADD R25, R0, 0x1, R23 ;  /* 0x0000000100197824 */ /* 0x000fc400078e0217 */
[----:B------:R-:W-:-:S03]  /*07b0*/  IMAD.WIDE R12, R0, 0x4, R14 ;  /* 0x00000004000c7825 */ /* 0x000fc600078e020e */
[C---:B------:R-:W-:Y:S02]  /*07c0*/  ISETP.GT.AND P0, PT, R25.reuse, UR5, PT ;  /* 0x0000000519007c0c */ /* 0x040fe4000bf04270 */
[----:B------:R-:W-:-:S04]  /*07d0*/  IADD3 R10, PT, PT, R25, -UR5, RZ ;  /* 0x80000005190a7c10 */ /* 0x000fc8000fffe0ff */
[----:B------:R-:W-:Y:S01]  /*07e0*/  SEL R17, R10, RZ, P0 ;  /* 0x000000ff0a117207 */ /* 0x000fe20000000000 */
[----:B------:R-:W-:-:S04]  /*07f0*/  IMAD.WIDE R10, R0, 0x4, R8 ;  /* 0x00000004000a7825 */ /* 0x000fc800078e0208 */
[----:B------:R-:W-:-:S04]  /*0800*/  IMAD.WIDE R16, R17, 0x4, R4 ;  /* 0x0000000411107825 */ /* 0x000fc800078e0204 */
[----:B--2---:R-:W-:-:S05]  /*0810*/  IMAD.IADD R23, R7, 0x1, R18 ;  /* 0x0000000107177824 */ /* 0x004fca00078e0212 */
[----:B------:R0:W-:Y:S04]  /*0820*/  STG.E desc[UR6][R10.64], R23 ;  /* 0x000000170a007986 */ /* 0x0001e8000c101906 */
[----:B------:R-:W2:Y:S04]  /*0830*/  LDG.E R12, desc[UR6][R12.64] ;  /* 0x000000060c0c7981 */ /* 0x000ea8000c1e1900 */
[----:B------:R-:W2:Y:S01]  /*0840*/  LDG.E R17, desc[UR6][R16.64] ;  /* 0x0000000610117981 */ /* 0x000ea2000c1e1900 */
[C---:B-1----:R-:W-:Y:S01]  /*0850*/  IMAD.WIDE R8, R0.reuse, 0x4, R10 ;  /* 0x0000000400087825 */ /* 0x042fe200078e020a */
[----:B------:R-:W-:-:S04]  /*0860*/  IADD3 R7, PT, PT, R0, R25, RZ ;  /* 0x0000001900077210 */ /* 0x000fc80007ffe0ff */
[----:B------:R-:W-:Y:S02]  /*0870*/  ISETP.GT.AND P0, PT, R7, R6, PT ;  /* 0x000000060700720c */ /* 0x000fe40003f04270 */
[----:B--2---:R-:W-:-:S05]  /*0880*/  IADD3 R15, PT, PT, R12, R17, RZ ;  /* 0x000000110c0f7210 */ /* 0x004fca0007ffe0ff */
[----:B------:R0:W-:Y:S06]  /*0890*/  STG.E desc[UR6][R8.64], R15 ;  /* 0x0000000f08007986 */ /* 0x0001ec000c101906 */
[----:B------:R-:W-:Y:S05]  /*08a0*/  @!P0 BRA `(.L_x_5) ;  /* 0xfffffffc00488947 */ /* 0x000fea000383ffff */
[----:B------:R-:W-:Y:S05]  /*08b0*/  EXIT ;  /* 0x000000000000794d */ /* 0x000fea0003800000 */
.L_x_6:
[----:B------:R-:W-:-:S00]  /*08c0*/  BRA `(.L_x_6) ;  /* 0xfffffffc00fc7947 */ /* 0x000fc0000383ffff */
[----:B------:R-:W-:-:S00]  /*08d0*/  NOP ;  /* 0x0000000000007918 */ /* 0x000fc00000000000 */
        /* <DEDUP_REMOVED lines=10> */
.L_x_7:


//--------------------- .nv.shared.reserved.0     --------------------------
	.section	.nv.shared.reserved.0,"aw",@nobits
	.weak		__nv_reservedSMEM_offset_0_alias
	.size		__nv_reservedSMEM_offset_0_alias, 0, 64
	.other		__nv_reservedSMEM_offset_0_alias,@"STO_CUDA_RESERVED_SHARED STV_DEFAULT"
__nv_reservedSMEM_offset_0_alias:
	.zero		0
	.zero		64


//--------------------- .nv.constant0._Z24exclusive_prefix_sum_gpuPiS_ii --------------------------
	.section	.nv.constant0._Z24exclusive_prefix_sum_gpuPiS_ii,"a",@progbits
	.sectionflags	@""
	.align	4
.nv.constant0._Z24exclusive_prefix_sum_gpuPiS_ii:
	.zero		920


//--------------------- SYMBOLS --------------------------

	.type		.nv.reservedSmem.offset0,@object
	.size		.nv.reservedSmem.offset0,0x4
